//
// Generated by NVIDIA NVVM Compiler
//
// Compiler Build ID: CL-36424714
// Cuda compilation tools, release 13.0, V13.0.88
// Based on NVVM 20.0.0
//

.version 9.0
.target sm_100
.address_size 64

	// .globl	_Z11shared_addnPfS_S_i
// _ZZ11shared_addnPfS_S_iE8shared_a has been demoted
// _ZZ11shared_addnPfS_S_iE8shared_b has been demoted

.visible .entry _Z11shared_addnPfS_S_i(
	.param .u64 .ptr .align 1 _Z11shared_addnPfS_S_i_param_0,
	.param .u64 .ptr .align 1 _Z11shared_addnPfS_S_i_param_1,
	.param .u64 .ptr .align 1 _Z11shared_addnPfS_S_i_param_2,
	.param .u32 _Z11shared_addnPfS_S_i_param_3
)
{
	.reg .pred 	%p<3>;
	.reg .b32 	%r<11>;
	.reg .b32 	%f<6>;
	.reg .b64 	%rd<12>;
	// demoted variable
	.shared .align 4 .b8 _ZZ11shared_addnPfS_S_iE8shared_a[1024];
	// demoted variable
	.shared .align 4 .b8 _ZZ11shared_addnPfS_S_iE8shared_b[1024];
	ld.param.u64 	%rd1, [_Z11shared_addnPfS_S_i_param_0];
	ld.param.u64 	%rd2, [_Z11shared_addnPfS_S_i_param_1];
	ld.param.u64 	%rd3, [_Z11shared_addnPfS_S_i_param_2];
	ld.param.u32 	%r4, [_Z11shared_addnPfS_S_i_param_3];
	mov.u32 	%r5, %ntid.x;
	mov.u32 	%r6, %ctaid.x;
	mov.u32 	%r7, %tid.x;
	mad.lo.s32 	%r1, %r5, %r6, %r7;
	setp.ge.s32 	%p1, %r1, %r4;
	shl.b32 	%r8, %r7, 2;
	mov.u32 	%r9, _ZZ11shared_addnPfS_S_iE8shared_a;
	add.s32 	%r2, %r9, %r8;
	mov.u32 	%r10, _ZZ11shared_addnPfS_S_iE8shared_b;
	add.s32 	%r3, %r10, %r8;
	@%p1 bra 	$L__BB0_2;
	cvta.to.global.u64 	%rd4, %rd1;
	cvta.to.global.u64 	%rd5, %rd2;
	mul.wide.s32 	%rd6, %r1, 4;
	add.s64 	%rd7, %rd4, %rd6;
	ld.global.f32 	%f1, [%rd7];
	st.shared.f32 	[%r2], %f1;
	add.s64 	%rd8, %rd5, %rd6;
	ld.global.f32 	%f2, [%rd8];
	st.shared.f32 	[%r3], %f2;
$L__BB0_2:
	setp.ge.s32 	%p2, %r1, %r4;
	bar.sync 	0;
	@%p2 bra 	$L__BB0_4;
	ld.shared.f32 	%f3, [%r2];
	ld.shared.f32 	%f4, [%r3];
	add.f32 	%f5, %f3, %f4;
	cvta.to.global.u64 	%rd9, %rd3;
	mul.wide.s32 	%rd10, %r1, 4;
	add.s64 	%rd11, %rd9, %rd10;
	st.global.f32 	[%rd11], %f5;
$L__BB0_4:
	ret;

}


// ===== COMPILED SASS (sm_100) =====

	.target	sm_100

	.elftype	@"ET_EXEC"


//--------------------- .note.nv.tkinfo           --------------------------
	.section	.note.nv.tkinfo,"",@"SHT_NOTE"
	.sectionflags	@"SHF_NOTE_NV_TKINFO"
	.tkinfo
        /*0018*/ 	.word	0x00000002
        /*0030*/ 	.string	""
        /*0030*/ 	.string	"ptxas"
        /*0030*/ 	.string	"Cuda compilation tools, release 13.0, V13.0.88"
        /*0030*/ 	.string	"Build cuda_13.0.r13.0/compiler.36424714_0"
        /*0030*/ 	.string	"-arch sm_100 -m 64 "



//--------------------- .note.nv.cuinfo           --------------------------
	.section	.note.nv.cuinfo,"",@"SHT_NOTE"
	.sectionflags	@"SHF_NOTE_NV_CUINFO"
        /*0018*/ 	.short	0x0002
        /*001a*/ 	.short	0x0064
        /*001c*/ 	.short	0x0082
	.zero		2


//--------------------- .nv.info                  --------------------------
	.section	.nv.info,"",@"SHT_CUDA_INFO"
	.align	4


	//----- nvinfo : EIATTR_REGCOUNT
	.align		4
        /*0000*/ 	.byte	0x04, 0x2f
        /*0002*/ 	.short	(.L_1 - .L_0)
	.align		4
.L_0:
        /*0004*/ 	.word	index@(_Z11shared_addnPfS_S_i)
        /*0008*/ 	.word	0x0000000a


	//----- nvinfo : EIATTR_FRAME_SIZE
	.align		4
.L_1:
        /*000c*/ 	.byte	0x04, 0x11
        /*000e*/ 	.short	(.L_3 - .L_2)
	.align		4
.L_2:
        /*0010*/ 	.word	index@(_Z11shared_addnPfS_S_i)
        /*0014*/ 	.word	0x00000000


	//----- nvinfo : EIATTR_MIN_STACK_SIZE
	.align		4
.L_3:
        /*0018*/ 	.byte	0x04, 0x12
        /*001a*/ 	.short	(.L_5 - .L_4)
	.align		4
.L_4:
        /*001c*/ 	.word	index@(_Z11shared_addnPfS_S_i)
        /*0020*/ 	.word	0x00000000
.L_5:


//--------------------- .nv.compat                --------------------------
	.section	.nv.compat,"",@"SHT_CUDA_COMPAT_INFO"
	.align	4
        /*0000*/ 	.byte	0x02, 0x09, 0x00, 0x00, 0x02, 0x02, 0x01, 0x00, 0x02, 0x05, 0x05, 0x00, 0x03, 0x07, 0x01, 0x01
        /*0010*/ 	.byte	0x02, 0x03, 0x00, 0x00, 0x02, 0x06, 0x01, 0x00, 0x04, 0x0b, 0x08, 0x00, 0x09, 0x00, 0x00, 0x00
        /*0020*/ 	.byte	0x00, 0x00, 0x00, 0x00


//--------------------- .nv.info._Z11shared_addnPfS_S_i --------------------------
	.section	.nv.info._Z11shared_addnPfS_S_i,"",@"SHT_CUDA_INFO"
	.sectionflags	@""
	.align	4


	//----- nvinfo : EIATTR_CUDA_API_VERSION
	.align		4
        /*0000*/ 	.byte	0x04, 0x37
        /*0002*/ 	.short	(.L_7 - .L_6)
.L_6:
        /*0004*/ 	.word	0x00000082


	//----- nvinfo : EIATTR_KPARAM_INFO
	.align		4
.L_7:
        /*0008*/ 	.byte	0x04, 0x17
        /*000a*/ 	.short	(.L_9 - .L_8)
.L_8:
        /*000c*/ 	.word	0x00000000
        /*0010*/ 	.short	0x0003
        /*0012*/ 	.short	0x0018
        /*0014*/ 	.byte	0x00, 0xf0, 0x11, 0x00


	//----- nvinfo : EIATTR_KPARAM_INFO
	.align		4
.L_9:
        /*0018*/ 	.byte	0x04, 0x17
        /*001a*/ 	.short	(.L_11 - .L_10)
.L_10:
        /*001c*/ 	.word	0x00000000
        /*0020*/ 	.short	0x0002
        /*0022*/ 	.short	0x0010
        /*0024*/ 	.byte	0x00, 0xf5, 0x21, 0x00


	//----- nvinfo : EIATTR_KPARAM_INFO
	.align		4
.L_11:
        /*0028*/ 	.byte	0x04, 0x17
        /*002a*/ 	.short	(.L_13 - .L_12)
.L_12:
        /*002c*/ 	.word	0x00000000
        /*0030*/ 	.short	0x0001
        /*0032*/ 	.short	0x0008
        /*0034*/ 	.byte	0x00, 0xf5, 0x21, 0x00


	//----- nvinfo : EIATTR_KPARAM_INFO
	.align		4
.L_13:
        /*0038*/ 	.byte	0x04, 0x17
        /*003a*/ 	.short	(.L_15 - .L_14)
.L_14:
        /*003c*/ 	.word	0x00000000
        /*0040*/ 	.short	0x0000
        /*0042*/ 	.short	0x0000
        /*0044*/ 	.byte	0x00, 0xf5, 0x21, 0x00


	//----- nvinfo : EIATTR_SPARSE_MMA_MASK
	.align		4
.L_15:
        /*0048*/ 	.byte	0x03, 0x50
        /*004a*/ 	.short	0x0000


	//----- nvinfo : EIATTR_MAXREG_COUNT
	.align		4
        /*004c*/ 	.byte	0x03, 0x1b
        /*004e*/ 	.short	0x00ff


	//----- nvinfo : EIATTR_NUM_BARRIERS
	.align		4
        /*0050*/ 	.byte	0x02, 0x4c
        /*0052*/ 	.byte	0x01
	.zero		1


	//----- nvinfo : EIATTR_MERCURY_ISA_VERSION
	.align		4
        /*0054*/ 	.byte	0x03, 0x5f
        /*0056*/ 	.short	0x0101


	//----- nvinfo : EIATTR_VRC_CTA_INIT_COUNT
	.align		4
        /*0058*/ 	.byte	0x02, 0x4a
	.zero		1
	.zero		1


	//----- nvinfo : EIATTR_EXIT_INSTR_OFFSETS
	.align		4
        /*005c*/ 	.byte	0x04, 0x1c
        /*005e*/ 	.short	(.L_17 - .L_16)


	//   ....[0]....
.L_16:
        /*0060*/ 	.word	0x00000180


	//   ....[1]....
        /*0064*/ 	.word	0x000001f0


	//----- nvinfo : EIATTR_CBANK_PARAM_SIZE
	.align		4
.L_17:
        /*0068*/ 	.byte	0x03, 0x19
        /*006a*/ 	.short	0x001c


	//----- nvinfo : EIATTR_PARAM_CBANK
	.align		4
        /*006c*/ 	.byte	0x04, 0x0a
        /*006e*/ 	.short	(.L_19 - .L_18)
	.align		4
.L_18:
        /*0070*/ 	.word	index@(.nv.constant0._Z11shared_addnPfS_S_i)
        /*0074*/ 	.short	0x0380
        /*0076*/ 	.short	0x001c


	//----- nvinfo : EIATTR_SW_WAR
	.align		4
.L_19:
        /*0078*/ 	.byte	0x04, 0x36
        /*007a*/ 	.short	(.L_21 - .L_20)
.L_20:
        /*007c*/ 	.word	0x00000008
.L_21:


//--------------------- .nv.callgraph             --------------------------
	.section	.nv.callgraph,"",@"SHT_CUDA_CALLGRAPH"
	.align	4
	.sectionentsize	8
	.align		4
        /*0000*/ 	.word	0x00000000
	.align		4
        /*0004*/ 	.word	0xffffffff
	.align		4
        /*0008*/ 	.word	0x00000000
	.align		4
        /*000c*/ 	.word	0xfffffffe
	.align		4
        /*0010*/ 	.word	0x00000000
	.align		4
        /*0014*/ 	.word	0xfffffffd
	.align		4
        /*0018*/ 	.word	0x00000000
	.align		4
        /*001c*/ 	.word	0xfffffffc


//--------------------- .text._Z11shared_addnPfS_S_i --------------------------
	.section	.text._Z11shared_addnPfS_S_i,"ax",@progbits
	.align	128
        .global         _Z11shared_addnPfS_S_i
        .type           _Z11shared_addnPfS_S_i,@function
        .size           _Z11shared_addnPfS_S_i,(.L_x_1 - _Z11shared_addnPfS_S_i)
        .other          _Z11shared_addnPfS_S_i,@"STO_CUDA_ENTRY STV_DEFAULT"
_Z11shared_addnPfS_S_i:
.text._Z11shared_addnPfS_S_i:
[----:B------:R-:W-:Y:S01]  /*0000*/  LDC R1, c[0x0][0x37c] ;  /* 0x0000df00ff017b82 */ /* 0x000fe20000000800 */
[----:B------:R-:W0:Y:S01]  /*0010*/  S2R R7, SR_CTAID.X ;  /* 0x0000000000077919 */ /* 0x000e220000002500 */
[----:B------:R-:W0:Y:S06]  /*0020*/  LDCU UR4, c[0x0][0x360] ;  /* 0x00006c00ff0477ac */ /* 0x000e2c0008000800 */
[----:B------:R-:W1:Y:S01]  /*0030*/  LDC.64 R2, c[0x0][0x380] ;  /* 0x0000e000ff027b82 */ /* 0x000e620000000a00 */
[----:B------:R-:W0:Y:S01]  /*0040*/  S2R R6, SR_TID.X ;  /* 0x0000000000067919 */ /* 0x000e220000002100 */
[----:B------:R-:W2:Y:S01]  /*0050*/  LDCU UR5, c[0x0][0x398] ;  /* 0x00007300ff0577ac */ /* 0x000ea20008000800 */
[----:B------:R-:W3:Y:S05]  /*0060*/  LDCU.64 UR8, c[0x0][0x358] ;  /* 0x00006b00ff0877ac */ /* 0x000eea0008000a00 */
[----:B------:R-:W4:Y:S01]  /*0070*/  LDC.64 R4, c[0x0][0x388] ;  /* 0x0000e200ff047b82 */ /* 0x000f220000000a00 */
[----:B0-----:R-:W-:-:S05]  /*0080*/  IMAD R7, R7, UR4, R6 ;  /* 0x0000000407077c24 */ /* 0x001fca000f8e0206 */
[----:B--2---:R-:W-:-:S13]  /*0090*/  ISETP.GE.AND P0, PT, R7, UR5, PT ;  /* 0x0000000507007c0c */ /* 0x004fda000bf06270 */
[----:B-1----:R-:W-:-:S04]  /*00a0*/  @!P0 IMAD.WIDE R2, R7, 0x4, R2 ;  /* 0x0000000407028825 */ /* 0x002fc800078e0202 */
[----:B----4-:R-:W-:Y:S02]  /*00b0*/  @!P0 IMAD.WIDE R4, R7, 0x4, R4 ;  /* 0x0000000407048825 */ /* 0x010fe400078e0204 */
[----:B---3--:R-:W2:Y:S04]  /*00c0*/  @!P0 LDG.E R3, desc[UR8][R2.64] ;  /* 0x0000000802038981 */ /* 0x008ea8000c1e1900 */
[----:B------:R-:W3:Y:S01]  /*00d0*/  @!P0 LDG.E R5, desc[UR8][R4.64] ;  /* 0x0000000804058981 */ /* 0x000ee2000c1e1900 */
[----:B------:R-:W0:Y:S01]  /*00e0*/  S2UR UR6, SR_CgaCtaId ;  /* 0x00000000000679c3 */ /* 0x000e220000008800 */
[----:B------:R-:W-:Y:S02]  /*00f0*/  UMOV UR4, 0x400 ;  /* 0x0000040000047882 */ /* 0x000fe40000000000 */
[----:B------:R-:W-:-:S02]  /*0100*/  UIADD3 UR5, UPT, UPT, UR4, 0x400, URZ ;  /* 0x0000040004057890 */ /* 0x000fc4000fffe0ff */
[----:B0-----:R-:W-:Y:S02]  /*0110*/  ULEA UR4, UR6, UR4, 0x18 ;  /* 0x0000000406047291 */ /* 0x001fe4000f8ec0ff */
[----:B------:R-:W-:-:S04]  /*0120*/  ULEA UR5, UR6, UR5, 0x18 ;  /* 0x0000000506057291 */ /* 0x000fc8000f8ec0ff */
[C---:B------:R-:W-:Y:S02]  /*0130*/  LEA R0, R6.reuse, UR4, 0x2 ;  /* 0x0000000406007c11 */ /* 0x040fe4000f8e10ff */
[----:B------:R-:W-:-:S03]  /*0140*/  LEA R6, R6, UR5, 0x2 ;  /* 0x0000000506067c11 */ /* 0x000fc6000f8e10ff */
[----:B--2---:R0:W-:Y:S04]  /*0150*/  @!P0 STS [R0], R3 ;  /* 0x0000000300008388 */ /* 0x0041e80000000800 */
[----:B---3--:R0:W-:Y:S01]  /*0160*/  @!P0 STS [R6], R5 ;  /* 0x0000000506008388 */ /* 0x0081e20000000800 */
[----:B------:R-:W-:Y:S06]  /*0170*/  BAR.SYNC.DEFER_BLOCKING 0x0 ;  /* 0x0000000000007b1d */ /* 0x000fec0000010000 */
[----:B------:R-:W-:Y:S05]  /*0180*/  @P0 EXIT ;  /* 0x000000000000094d */ /* 0x000fea0003800000 */
[----:B0-----:R-:W-:Y:S01]  /*0190*/  LDS R0, [R0] ;  /* 0x0000000000007984 */ /* 0x001fe20000000800 */
[----:B------:R-:W0:Y:S03]  /*01a0*/  LDC.64 R2, c[0x0][0x390] ;  /* 0x0000e400ff027b82 */ /* 0x000e260000000a00 */
[----:B------:R-:W1:Y:S01]  /*01b0*/  LDS R5, [R6] ;  /* 0x0000000006057984 */ /* 0x000e620000000800 */
[----:B0-----:R-:W-:-:S04]  /*01c0*/  IMAD.WIDE R2, R7, 0x4, R2 ;  /* 0x0000000407027825 */ /* 0x001fc800078e0202 */
[----:B-1----:R-:W-:-:S05]  /*01d0*/  FADD R5, R0, R5 ;  /* 0x0000000500057221 */ /* 0x002fca0000000000 */
[----:B------:R-:W-:Y:S01]  /*01e0*/  STG.E desc[UR8][R2.64], R5 ;  /* 0x0000000502007986 */ /* 0x000fe2000c101908 */
[----:B------:R-:W-:Y:S05]  /*01f0*/  EXIT ;  /* 0x000000000000794d */ /* 0x000fea0003800000 */
.L_x_0:
[----:B------:R-:W-:-:S00]  /*0200*/  BRA `(.L_x_0) ;  /* 0xfffffffc00fc7947 */ /* 0x000fc0000383ffff */
[----:B------:R-:W-:-:S00]  /*0210*/  NOP ;  /* 0x0000000000007918 */ /* 0x000fc00000000000 */
        /* <DEDUP_REMOVED lines=14> */
.L_x_1:


//--------------------- .nv.shared._Z11shared_addnPfS_S_i --------------------------
	.section	.nv.shared._Z11shared_addnPfS_S_i,"aw",@nobits
	.sectionflags	@""
	.align	4
.nv.shared._Z11shared_addnPfS_S_i:
	.zero		3072


//--------------------- .nv.shared.reserved.0     --------------------------
	.section	.nv.shared.reserved.0,"aw",@nobits
	.weak		__nv_reservedSMEM_offset_0_alias
	.size		__nv_reservedSMEM_offset_0_alias, 0, 64
	.other		__nv_reservedSMEM_offset_0_alias,@"STO_CUDA_RESERVED_SHARED STV_DEFAULT"
__nv_reservedSMEM_offset_0_alias:
	.zero		0
	.zero		64


//--------------------- .nv.constant0._Z11shared_addnPfS_S_i --------------------------
	.section	.nv.constant0._Z11shared_addnPfS_S_i,"a",@progbits
	.sectionflags	@""
	.align	4
.nv.constant0._Z11shared_addnPfS_S_i:
	.zero		924


//--------------------- SYMBOLS --------------------------

	.type		.nv.reservedSmem.offset0,@object
	.size		.nv.reservedSmem.offset0,0x4
	.type		.nv.reservedSmem.cap,@object
	.size		.nv.reservedSmem.cap,0x4
